//
// Generated by NVIDIA NVVM Compiler
//
// Compiler Build ID: CL-36424714
// Cuda compilation tools, release 13.0, V13.0.88
// Based on NVVM 20.0.0
//

.version 9.0
.target sm_100
.address_size 64


.entry _ZN36_GLOBAL__N__408c59c8_4_k_cu_c438c75611wait_kernelEx(
	.param .u64 _ZN36_GLOBAL__N__408c59c8_4_k_cu_c438c75611wait_kernelEx_param_0
)
{
	.reg .pred 	%p<2>;
	.reg .b64 	%rd<6>;

	ld.param.u64 	%rd2, [_ZN36_GLOBAL__N__408c59c8_4_k_cu_c438c75611wait_kernelEx_param_0];
	// begin inline asm
	mov.u64 	%rd3, %clock64;
	// end inline asm
$L__BB0_1:
	// begin inline asm
	mov.u64 	%rd4, %clock64;
	// end inline asm
	sub.s64 	%rd5, %rd4, %rd3;
	setp.lt.s64 	%p1, %rd5, %rd2;
	@%p1 bra 	$L__BB0_1;
	ret;

}


// ===== COMPILED SASS (sm_100) =====

	.target	sm_100

	.elftype	@"ET_EXEC"


//--------------------- .note.nv.tkinfo           --------------------------
	.section	.note.nv.tkinfo,"",@"SHT_NOTE"
	.sectionflags	@"SHF_NOTE_NV_TKINFO"
	.tkinfo
        /*0018*/ 	.word	0x00000002
        /*0030*/ 	.string	""
        /*0030*/ 	.string	"ptxas"
        /*0030*/ 	.string	"Cuda compilation tools, release 13.0, V13.0.88"
        /*0030*/ 	.string	"Build cuda_13.0.r13.0/compiler.36424714_0"
        /*0030*/ 	.string	"-arch sm_100 -m 64 "



//--------------------- .note.nv.cuinfo           --------------------------
	.section	.note.nv.cuinfo,"",@"SHT_NOTE"
	.sectionflags	@"SHF_NOTE_NV_CUINFO"
        /*0018*/ 	.short	0x0002
        /*001a*/ 	.short	0x0064
        /*001c*/ 	.short	0x0082
	.zero		2


//--------------------- .nv.info                  --------------------------
	.section	.nv.info,"",@"SHT_CUDA_INFO"
	.align	4


	//----- nvinfo : EIATTR_REGCOUNT
	.align		4
        /*0000*/ 	.byte	0x04, 0x2f
        /*0002*/ 	.short	(.L_1 - .L_0)
	.align		4
.L_0:
        /*0004*/ 	.word	index@(_ZN36_GLOBAL__N__408c59c8_4_k_cu_c438c75611wait_kernelEx)
        /*0008*/ 	.word	0x00000008


	//----- nvinfo : EIATTR_FRAME_SIZE
	.align		4
.L_1:
        /*000c*/ 	.byte	0x04, 0x11
        /*000e*/ 	.short	(.L_3 - .L_2)
	.align		4
.L_2:
        /*0010*/ 	.word	index@(_ZN36_GLOBAL__N__408c59c8_4_k_cu_c438c75611wait_kernelEx)
        /*0014*/ 	.word	0x00000000


	//----- nvinfo : EIATTR_MIN_STACK_SIZE
	.align		4
.L_3:
        /*0018*/ 	.byte	0x04, 0x12
        /*001a*/ 	.short	(.L_5 - .L_4)
	.align		4
.L_4:
        /*001c*/ 	.word	index@(_ZN36_GLOBAL__N__408c59c8_4_k_cu_c438c75611wait_kernelEx)
        /*0020*/ 	.word	0x00000000
.L_5:


//--------------------- .nv.compat                --------------------------
	.section	.nv.compat,"",@"SHT_CUDA_COMPAT_INFO"
	.align	4
        /*0000*/ 	.byte	0x02, 0x09, 0x00, 0x00, 0x02, 0x02, 0x01, 0x00, 0x02, 0x05, 0x05, 0x00, 0x03, 0x07, 0x01, 0x01
        /*0010*/ 	.byte	0x02, 0x03, 0x00, 0x00, 0x02, 0x06, 0x01, 0x00, 0x04, 0x0b, 0x08, 0x00, 0x09, 0x00, 0x00, 0x00
        /*0020*/ 	.byte	0x00, 0x00, 0x00, 0x00


//--------------------- .nv.info._ZN36_GLOBAL__N__408c59c8_4_k_cu_c438c75611wait_kernelEx --------------------------
	.section	.nv.info._ZN36_GLOBAL__N__408c59c8_4_k_cu_c438c75611wait_kernelEx,"",@"SHT_CUDA_INFO"
	.sectionflags	@""
	.align	4


	//----- nvinfo : EIATTR_CUDA_API_VERSION
	.align		4
        /*0000*/ 	.byte	0x04, 0x37
        /*0002*/ 	.short	(.L_7 - .L_6)
.L_6:
        /*0004*/ 	.word	0x00000082


	//----- nvinfo : EIATTR_KPARAM_INFO
	.align		4
.L_7:
        /*0008*/ 	.byte	0x04, 0x17
        /*000a*/ 	.short	(.L_9 - .L_8)
.L_8:
        /*000c*/ 	.word	0x00000000
        /*0010*/ 	.short	0x0000
        /*0012*/ 	.short	0x0000
        /*0014*/ 	.byte	0x00, 0xf0, 0x21, 0x00


	//----- nvinfo : EIATTR_SPARSE_MMA_MASK
	.align		4
.L_9:
        /*0018*/ 	.byte	0x03, 0x50
        /*001a*/ 	.short	0x0000


	//----- nvinfo : EIATTR_MAXREG_COUNT
	.align		4
        /*001c*/ 	.byte	0x03, 0x1b
        /*001e*/ 	.short	0x00ff


	//----- nvinfo : EIATTR_MERCURY_ISA_VERSION
	.align		4
        /*0020*/ 	.byte	0x03, 0x5f
        /*0022*/ 	.short	0x0101


	//----- nvinfo : EIATTR_VRC_CTA_INIT_COUNT
	.align		4
        /*0024*/ 	.byte	0x02, 0x4a
	.zero		1
	.zero		1


	//----- nvinfo : EIATTR_EXIT_INSTR_OFFSETS
	.align		4
        /*0028*/ 	.byte	0x04, 0x1c
        /*002a*/ 	.short	(.L_11 - .L_10)


	//   ....[0]....
.L_10:
        /*002c*/ 	.word	0x000000a0


	//----- nvinfo : EIATTR_CBANK_PARAM_SIZE
	.align		4
.L_11:
        /*0030*/ 	.byte	0x03, 0x19
        /*0032*/ 	.short	0x0008


	//----- nvinfo : EIATTR_PARAM_CBANK
	.align		4
        /*0034*/ 	.byte	0x04, 0x0a
        /*0036*/ 	.short	(.L_13 - .L_12)
	.align		4
.L_12:
        /*0038*/ 	.word	index@(.nv.constant0._ZN36_GLOBAL__N__408c59c8_4_k_cu_c438c75611wait_kernelEx)
        /*003c*/ 	.short	0x0380
        /*003e*/ 	.short	0x0008


	//----- nvinfo : EIATTR_SW_WAR
	.align		4
.L_13:
        /*0040*/ 	.byte	0x04, 0x36
        /*0042*/ 	.short	(.L_15 - .L_14)
.L_14:
        /*0044*/ 	.word	0x00000008
.L_15:


//--------------------- .nv.callgraph             --------------------------
	.section	.nv.callgraph,"",@"SHT_CUDA_CALLGRAPH"
	.align	4
	.sectionentsize	8
	.align		4
        /*0000*/ 	.word	0x00000000
	.align		4
        /*0004*/ 	.word	0xffffffff
	.align		4
        /*0008*/ 	.word	0x00000000
	.align		4
        /*000c*/ 	.word	0xfffffffe
	.align		4
        /*0010*/ 	.word	0x00000000
	.align		4
        /*0014*/ 	.word	0xfffffffd
	.align		4
        /*0018*/ 	.word	0x00000000
	.align		4
        /*001c*/ 	.word	0xfffffffc


//--------------------- .text._ZN36_GLOBAL__N__408c59c8_4_k_cu_c438c75611wait_kernelEx --------------------------
	.section	.text._ZN36_GLOBAL__N__408c59c8_4_k_cu_c438c75611wait_kernelEx,"ax",@progbits
	.align	128
.text._ZN36_GLOBAL__N__408c59c8_4_k_cu_c438c75611wait_kernelEx:
        .type           _ZN36_GLOBAL__N__408c59c8_4_k_cu_c438c75611wait_kernelEx,@function
        .size           _ZN36_GLOBAL__N__408c59c8_4_k_cu_c438c75611wait_kernelEx,(.L_x_2 - _ZN36_GLOBAL__N__408c59c8_4_k_cu_c438c75611wait_kernelEx)
        .other          _ZN36_GLOBAL__N__408c59c8_4_k_cu_c438c75611wait_kernelEx,@"STO_CUDA_ENTRY STV_DEFAULT"
_ZN36_GLOBAL__N__408c59c8_4_k_cu_c438c75611wait_kernelEx:
[----:B------:R-:W-:Y:S01]  /*0000*/  LDC R1, c[0x0][0x37c] ;  /* 0x0000df00ff017b82 */ /* 0x000fe20000000800 */
[----:B------:R-:W-:Y:S01]  /*0010*/  CS2R R2, SR_CLOCKLO ;  /* 0x0000000000027805 */ /* 0x000fe20000015000 */
[----:B------:R-:W0:Y:S01]  /*0020*/  LDCU.64 UR4, c[0x0][0x380] ;  /* 0x00007000ff0477ac */ /* 0x000e220008000a00 */
[----:B------:R-:W-:-:S05]  /*0030*/  NOP ;  /* 0x0000000000007918 */ /* 0x000fca0000000000 */
.L_x_0:
[----:B------:R-:W-:-:S06]  /*0040*/  CS2R R4, SR_CLOCKLO ;  /* 0x0000000000047805 */ /* 0x000fcc0000015000 */
[----:B------:R-:W-:-:S05]  /*0050*/  IADD3 R0, P0, PT, -R2, R4, RZ ;  /* 0x0000000402007210 */ /* 0x000fca0007f1e1ff */
[----:B------:R-:W-:Y:S01]  /*0060*/  IMAD.X R4, R5, 0x1, ~R3, P0 ;  /* 0x0000000105047824 */ /* 0x000fe200000e0e03 */
[----:B0-----:R-:W-:-:S04]  /*0070*/  ISETP.GE.U32.AND P0, PT, R0, UR4, PT ;  /* 0x0000000400007c0c */ /* 0x001fc8000bf06070 */
[----:B------:R-:W-:-:S13]  /*0080*/  ISETP.GE.AND.EX P0, PT, R4, UR5, PT, P0 ;  /* 0x0000000504007c0c */ /* 0x000fda000bf06300 */
[----:B------:R-:W-:Y:S05]  /*0090*/  @!P0 BRA `(.L_x_0) ;  /* 0xfffffffc00e88947 */ /* 0x000fea000383ffff */
[----:B------:R-:W-:Y:S05]  /*00a0*/  EXIT ;  /* 0x000000000000794d */ /* 0x000fea0003800000 */
.L_x_1:
[----:B------:R-:W-:-:S00]  /*00b0*/  BRA `(.L_x_1) ;  /* 0xfffffffc00fc7947 */ /* 0x000fc0000383ffff */
[----:B------:R-:W-:-:S00]  /*00c0*/  NOP ;  /* 0x0000000000007918 */ /* 0x000fc00000000000 */
        /* <DEDUP_REMOVED lines=11> */
.L_x_2:


//--------------------- .nv.shared.reserved.0     --------------------------
	.section	.nv.shared.reserved.0,"aw",@nobits
	.weak		__nv_reservedSMEM_offset_0_alias
	.size		__nv_reservedSMEM_offset_0_alias, 0, 64
	.other		__nv_reservedSMEM_offset_0_alias,@"STO_CUDA_RESERVED_SHARED STV_DEFAULT"
__nv_reservedSMEM_offset_0_alias:
	.zero		0
	.zero		64


//--------------------- .nv.constant0._ZN36_GLOBAL__N__408c59c8_4_k_cu_c438c75611wait_kernelEx --------------------------
	.section	.nv.constant0._ZN36_GLOBAL__N__408c59c8_4_k_cu_c438c75611wait_kernelEx,"a",@progbits
	.sectionflags	@""
	.align	4
.nv.constant0._ZN36_GLOBAL__N__408c59c8_4_k_cu_c438c75611wait_kernelEx:
	.zero		904


//--------------------- SYMBOLS --------------------------

	.type		.nv.reservedSmem.offset0,@object
	.size		.nv.reservedSmem.offset0,0x4
